//
// Generated by NVIDIA NVVM Compiler
//
// Compiler Build ID: CL-36424714
// Cuda compilation tools, release 13.0, V13.0.88
// Based on NVVM 20.0.0
//

.version 9.0
.target sm_100
.address_size 64

	// .globl	_Z4gemmPKfS0_Pfiii
// _ZZ4gemmPKfS0_PfiiiE2sA has been demoted
// _ZZ4gemmPKfS0_PfiiiE2sB has been demoted

.visible .entry _Z4gemmPKfS0_Pfiii(
	.param .u64 .ptr .align 1 _Z4gemmPKfS0_Pfiii_param_0,
	.param .u64 .ptr .align 1 _Z4gemmPKfS0_Pfiii_param_1,
	.param .u64 .ptr .align 1 _Z4gemmPKfS0_Pfiii_param_2,
	.param .u32 _Z4gemmPKfS0_Pfiii_param_3,
	.param .u32 _Z4gemmPKfS0_Pfiii_param_4,
	.param .u32 _Z4gemmPKfS0_Pfiii_param_5
)
{
	.reg .pred 	%p<3>;
	.reg .b32 	%r<28>;
	.reg .b32 	%f<105>;
	.reg .b64 	%rd<27>;
	// demoted variable
	.shared .align 4 .b8 _ZZ4gemmPKfS0_PfiiiE2sA[4096];
	// demoted variable
	.shared .align 4 .b8 _ZZ4gemmPKfS0_PfiiiE2sB[4096];
	ld.param.u64 	%rd8, [_Z4gemmPKfS0_Pfiii_param_0];
	ld.param.u64 	%rd9, [_Z4gemmPKfS0_Pfiii_param_1];
	ld.param.u64 	%rd10, [_Z4gemmPKfS0_Pfiii_param_2];
	ld.param.u32 	%r11, [_Z4gemmPKfS0_Pfiii_param_4];
	ld.param.u32 	%r12, [_Z4gemmPKfS0_Pfiii_param_5];
	mov.u32 	%r13, %ctaid.y;
	shl.b32 	%r1, %r13, 5;
	mov.u32 	%r14, %ctaid.x;
	shl.b32 	%r2, %r14, 5;
	mov.u32 	%r15, %tid.x;
	shr.u32 	%r3, %r15, 5;
	and.b32  	%r4, %r15, 31;
	setp.lt.s32 	%p1, %r12, 1;
	mov.f32 	%f104, 0f00000000;
	@%p1 bra 	$L__BB0_3;
	mul.lo.s32 	%r17, %r12, %r1;
	mad.lo.s32 	%r18, %r12, %r3, %r4;
	shl.b32 	%r19, %r3, 7;
	mov.u32 	%r20, _ZZ4gemmPKfS0_PfiiiE2sA;
	add.s32 	%r5, %r20, %r19;
	shl.b32 	%r21, %r4, 2;
	add.s32 	%r6, %r5, %r21;
	mad.lo.s32 	%r22, %r11, %r3, %r4;
	mov.u32 	%r23, _ZZ4gemmPKfS0_PfiiiE2sB;
	add.s32 	%r8, %r23, %r21;
	add.s32 	%r7, %r8, %r19;
	shl.b32 	%r24, %r11, 5;
	mul.wide.u32 	%rd11, %r17, 4;
	mul.wide.u32 	%rd12, %r18, 4;
	add.s64 	%rd13, %rd11, %rd12;
	cvta.to.global.u64 	%rd14, %rd8;
	add.s64 	%rd26, %rd14, %rd13;
	mul.wide.s32 	%rd15, %r22, 4;
	mul.wide.u32 	%rd16, %r2, 4;
	add.s64 	%rd17, %rd15, %rd16;
	cvta.to.global.u64 	%rd18, %rd9;
	add.s64 	%rd25, %rd18, %rd17;
	mul.wide.s32 	%rd3, %r24, 4;
	mov.f32 	%f104, 0f00000000;
	mov.b32 	%r27, 0;
$L__BB0_2:
	ld.global.f32 	%f6, [%rd26];
	st.shared.f32 	[%r6], %f6;
	ld.global.f32 	%f7, [%rd25];
	st.shared.f32 	[%r7], %f7;
	bar.sync 	0;
	ld.shared.f32 	%f8, [%r5];
	ld.shared.f32 	%f9, [%r8];
	fma.rn.f32 	%f10, %f8, %f9, %f104;
	ld.shared.f32 	%f11, [%r5+4];
	ld.shared.f32 	%f12, [%r8+128];
	fma.rn.f32 	%f13, %f11, %f12, %f10;
	ld.shared.f32 	%f14, [%r5+8];
	ld.shared.f32 	%f15, [%r8+256];
	fma.rn.f32 	%f16, %f14, %f15, %f13;
	ld.shared.f32 	%f17, [%r5+12];
	ld.shared.f32 	%f18, [%r8+384];
	fma.rn.f32 	%f19, %f17, %f18, %f16;
	ld.shared.f32 	%f20, [%r5+16];
	ld.shared.f32 	%f21, [%r8+512];
	fma.rn.f32 	%f22, %f20, %f21, %f19;
	ld.shared.f32 	%f23, [%r5+20];
	ld.shared.f32 	%f24, [%r8+640];
	fma.rn.f32 	%f25, %f23, %f24, %f22;
	ld.shared.f32 	%f26, [%r5+24];
	ld.shared.f32 	%f27, [%r8+768];
	fma.rn.f32 	%f28, %f26, %f27, %f25;
	ld.shared.f32 	%f29, [%r5+28];
	ld.shared.f32 	%f30, [%r8+896];
	fma.rn.f32 	%f31, %f29, %f30, %f28;
	ld.shared.f32 	%f32, [%r5+32];
	ld.shared.f32 	%f33, [%r8+1024];
	fma.rn.f32 	%f34, %f32, %f33, %f31;
	ld.shared.f32 	%f35, [%r5+36];
	ld.shared.f32 	%f36, [%r8+1152];
	fma.rn.f32 	%f37, %f35, %f36, %f34;
	ld.shared.f32 	%f38, [%r5+40];
	ld.shared.f32 	%f39, [%r8+1280];
	fma.rn.f32 	%f40, %f38, %f39, %f37;
	ld.shared.f32 	%f41, [%r5+44];
	ld.shared.f32 	%f42, [%r8+1408];
	fma.rn.f32 	%f43, %f41, %f42, %f40;
	ld.shared.f32 	%f44, [%r5+48];
	ld.shared.f32 	%f45, [%r8+1536];
	fma.rn.f32 	%f46, %f44, %f45, %f43;
	ld.shared.f32 	%f47, [%r5+52];
	ld.shared.f32 	%f48, [%r8+1664];
	fma.rn.f32 	%f49, %f47, %f48, %f46;
	ld.shared.f32 	%f50, [%r5+56];
	ld.shared.f32 	%f51, [%r8+1792];
	fma.rn.f32 	%f52, %f50, %f51, %f49;
	ld.shared.f32 	%f53, [%r5+60];
	ld.shared.f32 	%f54, [%r8+1920];
	fma.rn.f32 	%f55, %f53, %f54, %f52;
	ld.shared.f32 	%f56, [%r5+64];
	ld.shared.f32 	%f57, [%r8+2048];
	fma.rn.f32 	%f58, %f56, %f57, %f55;
	ld.shared.f32 	%f59, [%r5+68];
	ld.shared.f32 	%f60, [%r8+2176];
	fma.rn.f32 	%f61, %f59, %f60, %f58;
	ld.shared.f32 	%f62, [%r5+72];
	ld.shared.f32 	%f63, [%r8+2304];
	fma.rn.f32 	%f64, %f62, %f63, %f61;
	ld.shared.f32 	%f65, [%r5+76];
	ld.shared.f32 	%f66, [%r8+2432];
	fma.rn.f32 	%f67, %f65, %f66, %f64;
	ld.shared.f32 	%f68, [%r5+80];
	ld.shared.f32 	%f69, [%r8+2560];
	fma.rn.f32 	%f70, %f68, %f69, %f67;
	ld.shared.f32 	%f71, [%r5+84];
	ld.shared.f32 	%f72, [%r8+2688];
	fma.rn.f32 	%f73, %f71, %f72, %f70;
	ld.shared.f32 	%f74, [%r5+88];
	ld.shared.f32 	%f75, [%r8+2816];
	fma.rn.f32 	%f76, %f74, %f75, %f73;
	ld.shared.f32 	%f77, [%r5+92];
	ld.shared.f32 	%f78, [%r8+2944];
	fma.rn.f32 	%f79, %f77, %f78, %f76;
	ld.shared.f32 	%f80, [%r5+96];
	ld.shared.f32 	%f81, [%r8+3072];
	fma.rn.f32 	%f82, %f80, %f81, %f79;
	ld.shared.f32 	%f83, [%r5+100];
	ld.shared.f32 	%f84, [%r8+3200];
	fma.rn.f32 	%f85, %f83, %f84, %f82;
	ld.shared.f32 	%f86, [%r5+104];
	ld.shared.f32 	%f87, [%r8+3328];
	fma.rn.f32 	%f88, %f86, %f87, %f85;
	ld.shared.f32 	%f89, [%r5+108];
	ld.shared.f32 	%f90, [%r8+3456];
	fma.rn.f32 	%f91, %f89, %f90, %f88;
	ld.shared.f32 	%f92, [%r5+112];
	ld.shared.f32 	%f93, [%r8+3584];
	fma.rn.f32 	%f94, %f92, %f93, %f91;
	ld.shared.f32 	%f95, [%r5+116];
	ld.shared.f32 	%f96, [%r8+3712];
	fma.rn.f32 	%f97, %f95, %f96, %f94;
	ld.shared.f32 	%f98, [%r5+120];
	ld.shared.f32 	%f99, [%r8+3840];
	fma.rn.f32 	%f100, %f98, %f99, %f97;
	ld.shared.f32 	%f101, [%r5+124];
	ld.shared.f32 	%f102, [%r8+3968];
	fma.rn.f32 	%f104, %f101, %f102, %f100;
	bar.sync 	0;
	add.s32 	%r27, %r27, 32;
	add.s64 	%rd26, %rd26, 128;
	add.s64 	%rd25, %rd25, %rd3;
	setp.lt.s32 	%p2, %r27, %r12;
	@%p2 bra 	$L__BB0_2;
$L__BB0_3:
	cvta.to.global.u64 	%rd19, %rd10;
	mad.lo.s32 	%r25, %r11, %r1, %r2;
	cvt.u64.u32 	%rd20, %r25;
	mad.lo.s32 	%r26, %r11, %r3, %r4;
	cvt.s64.s32 	%rd21, %r26;
	add.s64 	%rd22, %rd20, %rd21;
	shl.b64 	%rd23, %rd22, 2;
	add.s64 	%rd24, %rd19, %rd23;
	st.global.f32 	[%rd24], %f104;
	ret;

}


// ===== COMPILED SASS (sm_100) =====

	.target	sm_100

	.elftype	@"ET_EXEC"


//--------------------- .note.nv.tkinfo           --------------------------
	.section	.note.nv.tkinfo,"",@"SHT_NOTE"
	.sectionflags	@"SHF_NOTE_NV_TKINFO"
	.tkinfo
        /*0018*/ 	.word	0x00000002
        /*0030*/ 	.string	""
        /*0030*/ 	.string	"ptxas"
        /*0030*/ 	.string	"Cuda compilation tools, release 13.0, V13.0.88"
        /*0030*/ 	.string	"Build cuda_13.0.r13.0/compiler.36424714_0"
        /*0030*/ 	.string	"-arch sm_100 -m 64 "



//--------------------- .note.nv.cuinfo           --------------------------
	.section	.note.nv.cuinfo,"",@"SHT_NOTE"
	.sectionflags	@"SHF_NOTE_NV_CUINFO"
        /*0018*/ 	.short	0x0002
        /*001a*/ 	.short	0x0064
        /*001c*/ 	.short	0x0082
	.zero		2


//--------------------- .nv.info                  --------------------------
	.section	.nv.info,"",@"SHT_CUDA_INFO"
	.align	4


	//----- nvinfo : EIATTR_REGCOUNT
	.align		4
        /*0000*/ 	.byte	0x04, 0x2f
        /*0002*/ 	.short	(.L_1 - .L_0)
	.align		4
.L_0:
        /*0004*/ 	.word	index@(_Z4gemmPKfS0_Pfiii)
        /*0008*/ 	.word	0x0000001e


	//----- nvinfo : EIATTR_FRAME_SIZE
	.align		4
.L_1:
        /*000c*/ 	.byte	0x04, 0x11
        /*000e*/ 	.short	(.L_3 - .L_2)
	.align		4
.L_2:
        /*0010*/ 	.word	index@(_Z4gemmPKfS0_Pfiii)
        /*0014*/ 	.word	0x00000000


	//----- nvinfo : EIATTR_MIN_STACK_SIZE
	.align		4
.L_3:
        /*0018*/ 	.byte	0x04, 0x12
        /*001a*/ 	.short	(.L_5 - .L_4)
	.align		4
.L_4:
        /*001c*/ 	.word	index@(_Z4gemmPKfS0_Pfiii)
        /*0020*/ 	.word	0x00000000
.L_5:


//--------------------- .nv.compat                --------------------------
	.section	.nv.compat,"",@"SHT_CUDA_COMPAT_INFO"
	.align	4
        /*0000*/ 	.byte	0x02, 0x09, 0x00, 0x00, 0x02, 0x02, 0x01, 0x00, 0x02, 0x05, 0x05, 0x00, 0x03, 0x07, 0x01, 0x01
        /*0010*/ 	.byte	0x02, 0x03, 0x00, 0x00, 0x02, 0x06, 0x01, 0x00, 0x04, 0x0b, 0x08, 0x00, 0x09, 0x00, 0x00, 0x00
        /*0020*/ 	.byte	0x00, 0x00, 0x00, 0x00


//--------------------- .nv.info._Z4gemmPKfS0_Pfiii --------------------------
	.section	.nv.info._Z4gemmPKfS0_Pfiii,"",@"SHT_CUDA_INFO"
	.sectionflags	@""
	.align	4


	//----- nvinfo : EIATTR_CUDA_API_VERSION
	.align		4
        /*0000*/ 	.byte	0x04, 0x37
        /*0002*/ 	.short	(.L_7 - .L_6)
.L_6:
        /*0004*/ 	.word	0x00000082


	//----- nvinfo : EIATTR_KPARAM_INFO
	.align		4
.L_7:
        /*0008*/ 	.byte	0x04, 0x17
        /*000a*/ 	.short	(.L_9 - .L_8)
.L_8:
        /*000c*/ 	.word	0x00000000
        /*0010*/ 	.short	0x0005
        /*0012*/ 	.short	0x0020
        /*0014*/ 	.byte	0x00, 0xf0, 0x11, 0x00


	//----- nvinfo : EIATTR_KPARAM_INFO
	.align		4
.L_9:
        /*0018*/ 	.byte	0x04, 0x17
        /*001a*/ 	.short	(.L_11 - .L_10)
.L_10:
        /*001c*/ 	.word	0x00000000
        /*0020*/ 	.short	0x0004
        /*0022*/ 	.short	0x001c
        /*0024*/ 	.byte	0x00, 0xf0, 0x11, 0x00


	//----- nvinfo : EIATTR_KPARAM_INFO
	.align		4
.L_11:
        /*0028*/ 	.byte	0x04, 0x17
        /*002a*/ 	.short	(.L_13 - .L_12)
.L_12:
        /*002c*/ 	.word	0x00000000
        /*0030*/ 	.short	0x0003
        /*0032*/ 	.short	0x0018
        /*0034*/ 	.byte	0x00, 0xf0, 0x11, 0x00


	//----- nvinfo : EIATTR_KPARAM_INFO
	.align		4
.L_13:
        /*0038*/ 	.byte	0x04, 0x17
        /*003a*/ 	.short	(.L_15 - .L_14)
.L_14:
        /*003c*/ 	.word	0x00000000
        /*0040*/ 	.short	0x0002
        /*0042*/ 	.short	0x0010
        /*0044*/ 	.byte	0x00, 0xf5, 0x21, 0x00


	//----- nvinfo : EIATTR_KPARAM_INFO
	.align		4
.L_15:
        /*0048*/ 	.byte	0x04, 0x17
        /*004a*/ 	.short	(.L_17 - .L_16)
.L_16:
        /*004c*/ 	.word	0x00000000
        /*0050*/ 	.short	0x0001
        /*0052*/ 	.short	0x0008
        /*0054*/ 	.byte	0x00, 0xf5, 0x21, 0x00


	//----- nvinfo : EIATTR_KPARAM_INFO
	.align		4
.L_17:
        /*0058*/ 	.byte	0x04, 0x17
        /*005a*/ 	.short	(.L_19 - .L_18)
.L_18:
        /*005c*/ 	.word	0x00000000
        /*0060*/ 	.short	0x0000
        /*0062*/ 	.short	0x0000
        /*0064*/ 	.byte	0x00, 0xf5, 0x21, 0x00


	//----- nvinfo : EIATTR_SPARSE_MMA_MASK
	.align		4
.L_19:
        /*0068*/ 	.byte	0x03, 0x50
        /*006a*/ 	.short	0x0000


	//----- nvinfo : EIATTR_MAXREG_COUNT
	.align		4
        /*006c*/ 	.byte	0x03, 0x1b
        /*006e*/ 	.short	0x00ff


	//----- nvinfo : EIATTR_NUM_BARRIERS
	.align		4
        /*0070*/ 	.byte	0x02, 0x4c
        /*0072*/ 	.byte	0x01
	.zero		1


	//----- nvinfo : EIATTR_MERCURY_ISA_VERSION
	.align		4
        /*0074*/ 	.byte	0x03, 0x5f
        /*0076*/ 	.short	0x0101


	//----- nvinfo : EIATTR_VRC_CTA_INIT_COUNT
	.align		4
        /*0078*/ 	.byte	0x02, 0x4a
	.zero		1
	.zero		1


	//----- nvinfo : EIATTR_EXIT_INSTR_OFFSETS
	.align		4
        /*007c*/ 	.byte	0x04, 0x1c
        /*007e*/ 	.short	(.L_21 - .L_20)


	//   ....[0]....
.L_20:
        /*0080*/ 	.word	0x00000830


	//----- nvinfo : EIATTR_CBANK_PARAM_SIZE
	.align		4
.L_21:
        /*0084*/ 	.byte	0x03, 0x19
        /*0086*/ 	.short	0x0024


	//----- nvinfo : EIATTR_PARAM_CBANK
	.align		4
        /*0088*/ 	.byte	0x04, 0x0a
        /*008a*/ 	.short	(.L_23 - .L_22)
	.align		4
.L_22:
        /*008c*/ 	.word	index@(.nv.constant0._Z4gemmPKfS0_Pfiii)
        /*0090*/ 	.short	0x0380
        /*0092*/ 	.short	0x0024


	//----- nvinfo : EIATTR_SW_WAR
	.align		4
.L_23:
        /*0094*/ 	.byte	0x04, 0x36
        /*0096*/ 	.short	(.L_25 - .L_24)
.L_24:
        /*0098*/ 	.word	0x00000008
.L_25:


//--------------------- .nv.callgraph             --------------------------
	.section	.nv.callgraph,"",@"SHT_CUDA_CALLGRAPH"
	.align	4
	.sectionentsize	8
	.align		4
        /*0000*/ 	.word	0x00000000
	.align		4
        /*0004*/ 	.word	0xffffffff
	.align		4
        /*0008*/ 	.word	0x00000000
	.align		4
        /*000c*/ 	.word	0xfffffffe
	.align		4
        /*0010*/ 	.word	0x00000000
	.align		4
        /*0014*/ 	.word	0xfffffffd
	.align		4
        /*0018*/ 	.word	0x00000000
	.align		4
        /*001c*/ 	.word	0xfffffffc


//--------------------- .text._Z4gemmPKfS0_Pfiii  --------------------------
	.section	.text._Z4gemmPKfS0_Pfiii,"ax",@progbits
	.align	128
        .global         _Z4gemmPKfS0_Pfiii
        .type           _Z4gemmPKfS0_Pfiii,@function
        .size           _Z4gemmPKfS0_Pfiii,(.L_x_3 - _Z4gemmPKfS0_Pfiii)
        .other          _Z4gemmPKfS0_Pfiii,@"STO_CUDA_ENTRY STV_DEFAULT"
_Z4gemmPKfS0_Pfiii:
.text._Z4gemmPKfS0_Pfiii:
[----:B------:R-:W-:Y:S08]  /*0000*/  LDC R1, c[0x0][0x37c] ;  /* 0x0000df00ff017b82 */ /* 0x000ff00000000800 */
[----:B------:R-:W0:Y:S01]  /*0010*/  LDC R0, c[0x0][0x3a0] ;  /* 0x0000e800ff007b82 */ /* 0x000e220000000800 */
[----:B------:R-:W1:Y:S01]  /*0020*/  S2R R17, SR_TID.X ;  /* 0x0000000000117919 */ /* 0x000e620000002100 */
[----:B------:R-:W2:Y:S01]  /*0030*/  LDCU.64 UR8, c[0x0][0x358] ;  /* 0x00006b00ff0877ac */ /* 0x000ea20008000a00 */
[----:B------:R-:W-:Y:S01]  /*0040*/  HFMA2 R11, -RZ, RZ, 0, 0 ;  /* 0x00000000ff0b7431 */ /* 0x000fe200000001ff */
[----:B------:R-:W3:Y:S04]  /*0050*/  S2R R19, SR_CTAID.X ;  /* 0x0000000000137919 */ /* 0x000ee80000002500 */
[----:B------:R-:W4:Y:S01]  /*0060*/  S2UR UR5, SR_CTAID.Y ;  /* 0x00000000000579c3 */ /* 0x000f220000002600 */
[----:B0-----:R-:W-:Y:S01]  /*0070*/  ISETP.GE.AND P0, PT, R0, 0x1, PT ;  /* 0x000000010000780c */ /* 0x001fe20003f06270 */
[----:B----4-:R-:W-:Y:S01]  /*0080*/  USHF.L.U32 UR5, UR5, 0x5, URZ ;  /* 0x0000000505057899 */ /* 0x010fe200080006ff */
[----:B-1----:R-:W-:-:S02]  /*0090*/  SHF.R.U32.HI R18, RZ, 0x5, R17 ;  /* 0x00000005ff127819 */ /* 0x002fc40000011611 */
[----:B------:R-:W-:Y:S02]  /*00a0*/  LOP3.LUT R17, R17, 0x1f, RZ, 0xc0, !PT ;  /* 0x0000001f11117812 */ /* 0x000fe400078ec0ff */
[----:B---3--:R-:W-:-:S07]  /*00b0*/  SHF.L.U32 R19, R19, 0x5, RZ ;  /* 0x0000000513137819 */ /* 0x008fce00000006ff */
[----:B--2---:R-:W-:Y:S05]  /*00c0*/  @!P0 BRA `(.L_x_0) ;  /* 0x0000000400b48947 */ /* 0x004fea0003800000 */
[----:B------:R-:W0:Y:S01]  /*00d0*/  LDC R8, c[0x0][0x39c] ;  /* 0x0000e700ff087b82 */ /* 0x000e220000000800 */
[----:B------:R-:W1:Y:S01]  /*00e0*/  LDCU.128 UR12, c[0x0][0x380] ;  /* 0x00007000ff0c77ac */ /* 0x000e620008000c00 */
[----:B------:R-:W-:Y:S01]  /*00f0*/  IMAD R2, R18, R0, R17 ;  /* 0x0000000012027224 */ /* 0x000fe200078e0211 */
[----:B------:R-:W-:Y:S01]  /*0100*/  MOV R11, RZ ;  /* 0x000000ff000b7202 */ /* 0x000fe20000000f00 */
[----:B------:R-:W-:Y:S01]  /*0110*/  IMAD.WIDE.U32 R4, R19, 0x4, RZ ;  /* 0x0000000413047825 */ /* 0x000fe200078e00ff */
[----:B------:R-:W-:Y:S02]  /*0120*/  UMOV UR4, 0x400 ;  /* 0x0000040000047882 */ /* 0x000fe40000000000 */
[----:B------:R-:W-:Y:S01]  /*0130*/  UIADD3 UR6, UPT, UPT, UR4, 0x1000, URZ ;  /* 0x0000100004067890 */ /* 0x000fe2000fffe0ff */
[----:B------:R-:W2:Y:S01]  /*0140*/  S2UR UR7, SR_CgaCtaId ;  /* 0x00000000000779c3 */ /* 0x000ea20000008800 */
[----:B------:R-:W-:-:S04]  /*0150*/  IMAD.WIDE.U32 R2, R2, 0x4, RZ ;  /* 0x0000000402027825 */ /* 0x000fc800078e00ff */
[----:B------:R-:W-:-:S04]  /*0160*/  IMAD R7, R0, UR5, RZ ;  /* 0x0000000500077c24 */ /* 0x000fc8000f8e02ff */
[----:B------:R-:W-:-:S03]  /*0170*/  IMAD.WIDE.U32 R2, R7, 0x4, R2 ;  /* 0x0000000407027825 */ /* 0x000fc600078e0002 */
[----:B-1----:R-:W-:Y:S01]  /*0180*/  IADD3 R2, P0, PT, R2, UR12, RZ ;  /* 0x0000000c02027c10 */ /* 0x002fe2000ff1e0ff */
[----:B0-----:R-:W-:-:S03]  /*0190*/  IMAD R9, R18, R8, R17 ;  /* 0x0000000812097224 */ /* 0x001fc600078e0211 */
[----:B------:R-:W-:Y:S01]  /*01a0*/  IADD3.X R3, PT, PT, R3, UR13, RZ, P0, !PT ;  /* 0x0000000d03037c10 */ /* 0x000fe200087fe4ff */
[----:B------:R-:W-:Y:S01]  /*01b0*/  IMAD.WIDE R4, R9, 0x4, R4 ;  /* 0x0000000409047825 */ /* 0x000fe200078e0204 */
[----:B--2---:R-:W-:Y:S02]  /*01c0*/  ULEA UR4, UR7, UR4, 0x18 ;  /* 0x0000000407047291 */ /* 0x004fe4000f8ec0ff */
[----:B------:R-:W-:Y:S01]  /*01d0*/  IADD3 R20, P1, PT, R4, UR14, RZ ;  /* 0x0000000e04147c10 */ /* 0x000fe2000ff3e0ff */
[----:B------:R-:W-:Y:S01]  /*01e0*/  ULEA UR6, UR7, UR6, 0x18 ;  /* 0x0000000607067291 */ /* 0x000fe2000f8ec0ff */
[----:B------:R-:W-:Y:S02]  /*01f0*/  SHF.L.U32 R4, R8, 0x5, RZ ;  /* 0x0000000508047819 */ /* 0x000fe400000006ff */
[----:B------:R-:W-:Y:S02]  /*0200*/  IADD3.X R21, PT, PT, R5, UR15, RZ, P1, !PT ;  /* 0x0000000f05157c10 */ /* 0x000fe40008ffe4ff */
[----:B------:R-:W-:Y:S01]  /*0210*/  LEA R16, R18, UR4, 0x7 ;  /* 0x0000000412107c11 */ /* 0x000fe2000f8e38ff */
[----:B------:R-:W-:Y:S01]  /*0220*/  UMOV UR4, URZ ;  /* 0x000000ff00047c82 */ /* 0x000fe20008000000 */
[----:B------:R-:W-:-:S02]  /*0230*/  LEA R6, R17, UR6, 0x2 ;  /* 0x0000000611067c11 */ /* 0x000fc4000f8e10ff */
[----:B------:R-:W-:Y:S02]  /*0240*/  LEA R7, R17, R16, 0x2 ;  /* 0x0000001011077211 */ /* 0x000fe400078e10ff */
[----:B------:R-:W-:-:S07]  /*0250*/  LEA R5, R18, R6, 0x7 ;  /* 0x0000000612057211 */ /* 0x000fce00078e38ff */
.L_x_1:
[----:B------:R0:W2:Y:S04]  /*0260*/  LDG.E R22, desc[UR8][R2.64] ;  /* 0x0000000802167981 */ /* 0x0000a8000c1e1900 */
[----:B------:R1:W3:Y:S01]  /*0270*/  LDG.E R26, desc[UR8][R20.64] ;  /* 0x00000008141a7981 */ /* 0x0002e2000c1e1900 */
[----:B------:R-:W-:Y:S01]  /*0280*/  UIADD3 UR4, UPT, UPT, UR4, 0x20, URZ ;  /* 0x0000002004047890 */ /* 0x000fe2000fffe0ff */
[----:B0-----:R-:W-:-:S05]  /*0290*/  IADD3 R2, P1, PT, R2, 0x80, RZ ;  /* 0x0000008002027810 */ /* 0x001fca0007f3e0ff */
[----:B------:R-:W-:Y:S01]  /*02a0*/  ISETP.LE.AND P0, PT, R0, UR4, PT ;  /* 0x0000000400007c0c */ /* 0x000fe2000bf03270 */
[----:B-1----:R-:W-:Y:S01]  /*02b0*/  IMAD.WIDE R20, R4, 0x4, R20 ;  /* 0x0000000404147825 */ /* 0x002fe200078e0214 */
[----:B------:R-:W-:Y:S01]  /*02c0*/  IADD3.X R3, PT, PT, RZ, R3, RZ, P1, !PT ;  /* 0x00000003ff037210 */ /* 0x000fe20000ffe4ff */
[----:B--2---:R-:W-:Y:S04]  /*02d0*/  STS [R7], R22 ;  /* 0x0000001607007388 */ /* 0x004fe80000000800 */
[----:B---3--:R-:W-:Y:S01]  /*02e0*/  STS [R5], R26 ;  /* 0x0000001a05007388 */ /* 0x008fe20000000800 */
[----:B------:R-:W-:Y:S06]  /*02f0*/  BAR.SYNC.DEFER_BLOCKING 0x0 ;  /* 0x0000000000007b1d */ /* 0x000fec0000010000 */
[----:B------:R-:W-:Y:S04]  /*0300*/  LDS R8, [R6] ;  /* 0x0000000006087984 */ /* 0x000fe80000000800 */
[----:B------:R-:W0:Y:S04]  /*0310*/  LDS.128 R12, [R16] ;  /* 0x00000000100c7984 */ /* 0x000e280000000c00 */
[----:B------:R-:W1:Y:S04]  /*0320*/  LDS R27, [R6+0x80] ;  /* 0x00008000061b7984 */ /* 0x000e680000000800 */
[----:B------:R-:W2:Y:S04]  /*0330*/  LDS R23, [R6+0x100] ;  /* 0x0001000006177984 */ /* 0x000ea80000000800 */
[----:B------:R-:W3:Y:S04]  /*0340*/  LDS R24, [R6+0x180] ;  /* 0x0001800006187984 */ /* 0x000ee80000000800 */
[----:B------:R-:W-:Y:S04]  /*0350*/  LDS R25, [R6+0x200] ;  /* 0x0002000006197984 */ /* 0x000fe80000000800 */
[----:B------:R-:W-:Y:S04]  /*0360*/  LDS R22, [R6+0x280] ;  /* 0x0002800006167984 */ /* 0x000fe80000000800 */
[----:B------:R-:W-:Y:S01]  /*0370*/  LDS R26, [R6+0xb80] ;  /* 0x000b8000061a7984 */ /* 0x000fe20000000800 */
[----:B0-----:R-:W-:-:S03]  /*0380*/  FFMA R12, R12, R8, R11 ;  /* 0x000000080c0c7223 */ /* 0x001fc6000000000b */
[----:B------:R-:W0:Y:S01]  /*0390*/  LDS.128 R8, [R16+0x10] ;  /* 0x0000100010087984 */ /* 0x000e220000000c00 */
[----:B-1----:R-:W-:-:S04]  /*03a0*/  FFMA R12, R27, R13, R12 ;  /* 0x0000000d1b0c7223 */ /* 0x002fc8000000000c */
[----:B--2---:R-:W-:Y:S02]  /*03b0*/  FFMA R13, R23, R14, R12 ;  /* 0x0000000e170d7223 */ /* 0x004fe4000000000c */
[----:B------:R-:W1:Y:S02]  /*03c0*/  LDS R23, [R6+0x300] ;  /* 0x0003000006177984 */ /* 0x000e640000000800 */
[----:B---3--:R-:W-:Y:S02]  /*03d0*/  FFMA R13, R24, R15, R13 ;  /* 0x0000000f180d7223 */ /* 0x008fe4000000000d */
[----:B------:R-:W2:Y:S02]  /*03e0*/  LDS R24, [R6+0x380] ;  /* 0x0003800006187984 */ /* 0x000ea40000000800 */
[----:B0-----:R-:W-:Y:S02]  /*03f0*/  FFMA R27, R8, R25, R13 ;  /* 0x00000019081b7223 */ /* 0x001fe4000000000d */
[----:B------:R-:W-:Y:S02]  /*0400*/  LDS R25, [R6+0x400] ;  /* 0x0004000006197984 */ /* 0x000fe40000000800 */
[----:B------:R-:W-:-:S02]  /*0410*/  FFMA R8, R22, R9, R27 ;  /* 0x0000000916087223 */ /* 0x000fc4000000001b */
[----:B------:R-:W0:Y:S02]  /*0420*/  LDS.128 R12, [R16+0x20] ;  /* 0x00002000100c7984 */ /* 0x000e240000000c00 */
[----:B-1----:R-:W-:Y:S02]  /*0430*/  FFMA R9, R23, R10, R8 ;  /* 0x0000000a17097223 */ /* 0x002fe40000000008 */
[----:B------:R-:W1:Y:S02]  /*0440*/  LDS R22, [R6+0x480] ;  /* 0x0004800006167984 */ /* 0x000e640000000800 */
[----:B--2---:R-:W-:Y:S02]  /*0450*/  FFMA R9, R24, R11, R9 ;  /* 0x0000000b18097223 */ /* 0x004fe40000000009 */
[----:B------:R-:W2:Y:S04]  /*0460*/  LDS R23, [R6+0x500] ;  /* 0x0005000006177984 */ /* 0x000ea80000000800 */
[----:B------:R-:W3:Y:S01]  /*0470*/  LDS R24, [R6+0x580] ;  /* 0x0005800006187984 */ /* 0x000ee20000000800 */
[----:B0-----:R-:W-:-:S03]  /*0480*/  FFMA R27, R12, R25, R9 ;  /* 0x000000190c1b7223 */ /* 0x001fc60000000009 */
[----:B------:R-:W-:Y:S01]  /*0490*/  LDS R25, [R6+0x600] ;  /* 0x0006000006197984 */ /* 0x000fe20000000800 */
[----:B-1----:R-:W-:-:S03]  /*04a0*/  FFMA R12, R22, R13, R27 ;  /* 0x0000000d160c7223 */ /* 0x002fc6000000001b */
[----:B------:R-:W0:Y:S01]  /*04b0*/  LDS.128 R8, [R16+0x30] ;  /* 0x0000300010087984 */ /* 0x000e220000000c00 */
[----:B--2---:R-:W-:-:S03]  /*04c0*/  FFMA R13, R23, R14, R12 ;  /* 0x0000000e170d7223 */ /* 0x004fc6000000000c */
[----:B------:R-:W1:Y:S01]  /*04d0*/  LDS R22, [R6+0x680] ;  /* 0x0006800006167984 */ /* 0x000e620000000800 */
[----:B---3--:R-:W-:-:S03]  /*04e0*/  FFMA R13, R24, R15, R13 ;  /* 0x0000000f180d7223 */ /* 0x008fc6000000000d */
        /* <DEDUP_REMOVED lines=19> */
[----:B------:R-:W-:Y:S01]  /*0620*/  LDS R24, [R6+0xc80] ;  /* 0x000c800006187984 */ /* 0x000fe20000000800 */
[----:B0-----:R-:W-:-:S03]  /*0630*/  FFMA R27, R8, R25, R13 ;  /* 0x00000019081b7223 */ /* 0x001fc6000000000d */
[----:B------:R-:W-:Y:S01]  /*0640*/  LDS R25, [R6+0xc00] ;  /* 0x000c000006197984 */ /* 0x000fe20000000800 */
[----:B-1----:R-:W-:-:S03]  /*0650*/  FFMA R22, R22, R9, R27 ;  /* 0x0000000916167223 */ /* 0x002fc6000000001b */
[----:B------:R-:W0:Y:S01]  /*0660*/  LDS.128 R12, [R16+0x60] ;  /* 0x00006000100c7984 */ /* 0x000e220000000c00 */
[----:B--2---:R-:W-:-:S03]  /*0670*/  FFMA R9, R23, R10, R22 ;  /* 0x0000000a17097223 */ /* 0x004fc60000000016 */
[----:B------:R-:W1:Y:S01]  /*0680*/  LDS R23, [R6+0xd00] ;  /* 0x000d000006177984 */ /* 0x000e620000000800 */
[----:B------:R-:W-:-:S03]  /*0690*/  FFMA R9, R26, R11, R9 ;  /* 0x0000000b1a097223 */ /* 0x000fc60000000009 */
[----:B------:R-:W2:Y:S01]  /*06a0*/  LDS R22, [R6+0xd80] ;  /* 0x000d800006167984 */ /* 0x000ea20000000800 */
[----:B0-----:R-:W-:-:S03]  /*06b0*/  FFMA R27, R12, R25, R9 ;  /* 0x000000190c1b7223 */ /* 0x001fc60000000009 */
[----:B------:R-:W-:Y:S01]  /*06c0*/  LDS R25, [R6+0xe00] ;  /* 0x000e000006197984 */ /* 0x000fe20000000800 */
[----:B------:R-:W-:-:S03]  /*06d0*/  FFMA R24, R24, R13, R27 ;  /* 0x0000000d18187223 */ /* 0x000fc6000000001b */
[----:B------:R-:W0:Y:S01]  /*06e0*/  LDS.128 R8, [R16+0x70] ;  /* 0x0000700010087984 */ /* 0x000e220000000c00 */
[----:B-1----:R-:W-:-:S03]  /*06f0*/  FFMA R23, R23, R14, R24 ;  /* 0x0000000e17177223 */ /* 0x002fc60000000018 */
[----:B------:R-:W1:Y:S01]  /*0700*/  LDS R27, [R6+0xe80] ;  /* 0x000e8000061b7984 */ /* 0x000e620000000800 */
[----:B--2---:R-:W-:-:S03]  /*0710*/  FFMA R15, R22, R15, R23 ;  /* 0x0000000f160f7223 */ /* 0x004fc60000000017 */
[----:B------:R-:W2:Y:S04]  /*0720*/  LDS R13, [R6+0xf00] ;  /* 0x000f0000060d7984 */ /* 0x000ea80000000800 */
[----:B------:R-:W3:Y:S01]  /*0730*/  LDS R12, [R6+0xf80] ;  /* 0x000f8000060c7984 */ /* 0x000ee20000000800 */
[----:B0-----:R-:W-:-:S04]  /*0740*/  FFMA R8, R8, R25, R15 ;  /* 0x0000001908087223 */ /* 0x001fc8000000000f */
[----:B-1----:R-:W-:-:S04]  /*0750*/  FFMA R8, R27, R9, R8 ;  /* 0x000000091b087223 */ /* 0x002fc80000000008 */
[----:B--2---:R-:W-:-:S04]  /*0760*/  FFMA R13, R13, R10, R8 ;  /* 0x0000000a0d0d7223 */ /* 0x004fc80000000008 */
[----:B---3--:R-:W-:Y:S01]  /*0770*/  FFMA R11, R12, R11, R13 ;  /* 0x0000000b0c0b7223 */ /* 0x008fe2000000000d */
[----:B------:R-:W-:Y:S06]  /*0780*/  BAR.SYNC.DEFER_BLOCKING 0x0 ;  /* 0x0000000000007b1d */ /* 0x000fec0000010000 */
[----:B------:R-:W-:Y:S05]  /*0790*/  @!P0 BRA `(.L_x_1) ;  /* 0xfffffff800b08947 */ /* 0x000fea000383ffff */
.L_x_0:
[----:B------:R-:W0:Y:S01]  /*07a0*/  LDC R0, c[0x0][0x39c] ;  /* 0x0000e700ff007b82 */ /* 0x000e220000000800 */
[----:B------:R-:W1:Y:S01]  /*07b0*/  LDCU.64 UR6, c[0x0][0x390] ;  /* 0x00007200ff0677ac */ /* 0x000e620008000a00 */
[----:B0-----:R-:W-:Y:S02]  /*07c0*/  IMAD R18, R18, R0, R17 ;  /* 0x0000000012127224 */ /* 0x001fe400078e0211 */
[----:B------:R-:W-:-:S05]  /*07d0*/  IMAD R19, R0, UR5, R19 ;  /* 0x0000000500137c24 */ /* 0x000fca000f8e0213 */
[----:B------:R-:W-:-:S04]  /*07e0*/  IADD3 R19, P0, PT, R18, R19, RZ ;  /* 0x0000001312137210 */ /* 0x000fc80007f1e0ff */
[----:B------:R-:W-:Y:S02]  /*07f0*/  LEA.HI.X.SX32 R0, R18, RZ, 0x1, P0 ;  /* 0x000000ff12007211 */ /* 0x000fe400000f0eff */
[----:B-1----:R-:W-:-:S04]  /*0800*/  LEA R2, P0, R19, UR6, 0x2 ;  /* 0x0000000613027c11 */ /* 0x002fc8000f8010ff */
[----:B------:R-:W-:-:S05]  /*0810*/  LEA.HI.X R3, R19, UR7, R0, 0x2, P0 ;  /* 0x0000000713037c11 */ /* 0x000fca00080f1400 */
[----:B------:R-:W-:Y:S01]  /*0820*/  STG.E desc[UR8][R2.64], R11 ;  /* 0x0000000b02007986 */ /* 0x000fe2000c101908 */
[----:B------:R-:W-:Y:S05]  /*0830*/  EXIT ;  /* 0x000000000000794d */ /* 0x000fea0003800000 */
.L_x_2:
[----:B------:R-:W-:-:S00]  /*0840*/  BRA `(.L_x_2) ;  /* 0xfffffffc00fc7947 */ /* 0x000fc0000383ffff */
[----:B------:R-:W-:-:S00]  /*0850*/  NOP ;  /* 0x0000000000007918 */ /* 0x000fc00000000000 */
        /* <DEDUP_REMOVED lines=10> */
.L_x_3:


//--------------------- .nv.shared._Z4gemmPKfS0_Pfiii --------------------------
	.section	.nv.shared._Z4gemmPKfS0_Pfiii,"aw",@nobits
	.sectionflags	@""
	.align	4
.nv.shared._Z4gemmPKfS0_Pfiii:
	.zero		9216


//--------------------- .nv.shared.reserved.0     --------------------------
	.section	.nv.shared.reserved.0,"aw",@nobits
	.weak		__nv_reservedSMEM_offset_0_alias
	.size		__nv_reservedSMEM_offset_0_alias, 0, 64
	.other		__nv_reservedSMEM_offset_0_alias,@"STO_CUDA_RESERVED_SHARED STV_DEFAULT"
__nv_reservedSMEM_offset_0_alias:
	.zero		0
	.zero		64


//--------------------- .nv.constant0._Z4gemmPKfS0_Pfiii --------------------------
	.section	.nv.constant0._Z4gemmPKfS0_Pfiii,"a",@progbits
	.sectionflags	@""
	.align	4
.nv.constant0._Z4gemmPKfS0_Pfiii:
	.zero		932


//--------------------- SYMBOLS --------------------------

	.type		.nv.reservedSmem.offset0,@object
	.size		.nv.reservedSmem.offset0,0x4
	.type		.nv.reservedSmem.cap,@object
	.size		.nv.reservedSmem.cap,0x4
